//
// Generated by NVIDIA NVVM Compiler
//
// Compiler Build ID: CL-36424714
// Cuda compilation tools, release 13.0, V13.0.88
// Based on NVVM 20.0.0
//

.version 9.0
.target sm_100
.address_size 64

	// .globl	_Z15mergeSortKernelPiS_ii
.global .align 4 .b8 precalc_xorwow_matrix[102400];
.global .align 4 .b8 precalc_xorwow_offset_matrix[102400];
.global .align 4 .b8 mrg32k3aM1[2304];
.global .align 4 .b8 mrg32k3aM2[2304];
.global .align 4 .b8 mrg32k3aM1SubSeq[2016];
.global .align 4 .b8 mrg32k3aM2SubSeq[2016];
.global .align 4 .b8 mrg32k3aM1Seq[2304];
.global .align 4 .b8 mrg32k3aM2Seq[2304];
.const .align 8 .b8 __cr_lgamma_table[72];

.visible .entry _Z15mergeSortKernelPiS_ii(
	.param .u64 .ptr .align 1 _Z15mergeSortKernelPiS_ii_param_0,
	.param .u64 .ptr .align 1 _Z15mergeSortKernelPiS_ii_param_1,
	.param .u32 _Z15mergeSortKernelPiS_ii_param_2,
	.param .u32 _Z15mergeSortKernelPiS_ii_param_3
)
{
	.reg .pred 	%p<8>;
	.reg .b32 	%r<40>;
	.reg .b64 	%rd<15>;

	ld.param.u64 	%rd5, [_Z15mergeSortKernelPiS_ii_param_0];
	ld.param.u64 	%rd4, [_Z15mergeSortKernelPiS_ii_param_1];
	ld.param.u32 	%r23, [_Z15mergeSortKernelPiS_ii_param_2];
	ld.param.u32 	%r24, [_Z15mergeSortKernelPiS_ii_param_3];
	cvta.to.global.u64 	%rd1, %rd5;
	mov.u32 	%r25, %ctaid.x;
	mov.u32 	%r26, %ntid.x;
	mov.u32 	%r27, %tid.x;
	mad.lo.s32 	%r28, %r25, %r26, %r27;
	mov.u32 	%r29, %nctaid.x;
	mul.lo.s32 	%r1, %r26, %r29;
	mul.lo.s32 	%r32, %r23, %r28;
	setp.ge.s32 	%p1, %r32, %r24;
	@%p1 bra 	$L__BB0_13;
	shr.s32 	%r3, %r23, 1;
	mul.lo.s32 	%r4, %r1, %r23;
	cvta.to.global.u64 	%rd2, %rd4;
$L__BB0_2:
	add.s32 	%r30, %r32, %r23;
	min.s32 	%r6, %r30, %r24;
	setp.ge.s32 	%p2, %r32, %r6;
	@%p2 bra 	$L__BB0_12;
	add.s32 	%r31, %r32, %r3;
	min.s32 	%r7, %r31, %r24;
	mov.u32 	%r33, %r32;
	mov.u32 	%r34, %r7;
	mov.u32 	%r35, %r32;
$L__BB0_4:
	mul.wide.s32 	%rd6, %r33, 4;
	add.s64 	%rd3, %rd2, %rd6;
	setp.lt.s32 	%p3, %r35, %r7;
	@%p3 bra 	$L__BB0_7;
	mul.wide.s32 	%rd7, %r34, 4;
	add.s64 	%rd8, %rd1, %rd7;
	ld.global.u32 	%r37, [%rd8];
$L__BB0_6:
	st.global.u32 	[%rd3], %r37;
	add.s32 	%r34, %r34, 1;
	bra.uni 	$L__BB0_11;
$L__BB0_7:
	setp.lt.s32 	%p4, %r34, %r6;
	@%p4 bra 	$L__BB0_9;
	mul.wide.s32 	%rd9, %r35, 4;
	add.s64 	%rd10, %rd1, %rd9;
	ld.global.u32 	%r36, [%rd10];
	bra.uni 	$L__BB0_10;
$L__BB0_9:
	mul.wide.s32 	%rd11, %r35, 4;
	add.s64 	%rd12, %rd1, %rd11;
	ld.global.u32 	%r36, [%rd12];
	mul.wide.s32 	%rd13, %r34, 4;
	add.s64 	%rd14, %rd1, %rd13;
	ld.global.u32 	%r37, [%rd14];
	setp.ge.s32 	%p5, %r36, %r37;
	@%p5 bra 	$L__BB0_6;
$L__BB0_10:
	st.global.u32 	[%rd3], %r36;
	add.s32 	%r35, %r35, 1;
$L__BB0_11:
	add.s32 	%r33, %r33, 1;
	setp.lt.s32 	%p6, %r33, %r6;
	@%p6 bra 	$L__BB0_4;
$L__BB0_12:
	add.s32 	%r32, %r32, %r4;
	setp.lt.s32 	%p7, %r32, %r24;
	@%p7 bra 	$L__BB0_2;
$L__BB0_13:
	ret;

}


// ===== COMPILED SASS (sm_100) =====

	.target	sm_100

	.elftype	@"ET_EXEC"


//--------------------- .note.nv.tkinfo           --------------------------
	.section	.note.nv.tkinfo,"",@"SHT_NOTE"
	.sectionflags	@"SHF_NOTE_NV_TKINFO"
	.tkinfo
        /*0018*/ 	.word	0x00000002
        /*0030*/ 	.string	""
        /*0030*/ 	.string	"ptxas"
        /*0030*/ 	.string	"Cuda compilation tools, release 13.0, V13.0.88"
        /*0030*/ 	.string	"Build cuda_13.0.r13.0/compiler.36424714_0"
        /*0030*/ 	.string	"-arch sm_100 -m 64 "



//--------------------- .note.nv.cuinfo           --------------------------
	.section	.note.nv.cuinfo,"",@"SHT_NOTE"
	.sectionflags	@"SHF_NOTE_NV_CUINFO"
        /*0018*/ 	.short	0x0002
        /*001a*/ 	.short	0x0064
        /*001c*/ 	.short	0x0082
	.zero		2


//--------------------- .nv.info                  --------------------------
	.section	.nv.info,"",@"SHT_CUDA_INFO"
	.align	4


	//----- nvinfo : EIATTR_REGCOUNT
	.align		4
        /*0000*/ 	.byte	0x04, 0x2f
        /*0002*/ 	.short	(.L_10 - .L_9)
	.align		4
.L_9:
        /*0004*/ 	.word	index@(_Z15mergeSortKernelPiS_ii)
        /*0008*/ 	.word	0x00000014


	//----- nvinfo : EIATTR_FRAME_SIZE
	.align		4
.L_10:
        /*000c*/ 	.byte	0x04, 0x11
        /*000e*/ 	.short	(.L_12 - .L_11)
	.align		4
.L_11:
        /*0010*/ 	.word	index@(_Z15mergeSortKernelPiS_ii)
        /*0014*/ 	.word	0x00000000


	//----- nvinfo : EIATTR_MIN_STACK_SIZE
	.align		4
.L_12:
        /*0018*/ 	.byte	0x04, 0x12
        /*001a*/ 	.short	(.L_14 - .L_13)
	.align		4
.L_13:
        /*001c*/ 	.word	index@(_Z15mergeSortKernelPiS_ii)
        /*0020*/ 	.word	0x00000000
.L_14:


//--------------------- .nv.compat                --------------------------
	.section	.nv.compat,"",@"SHT_CUDA_COMPAT_INFO"
	.align	4
        /*0000*/ 	.byte	0x02, 0x09, 0x00, 0x00, 0x02, 0x02, 0x01, 0x00, 0x02, 0x05, 0x05, 0x00, 0x03, 0x07, 0x01, 0x01
        /*0010*/ 	.byte	0x02, 0x03, 0x00, 0x00, 0x02, 0x06, 0x01, 0x00, 0x04, 0x0b, 0x08, 0x00, 0x09, 0x00, 0x00, 0x00
        /*0020*/ 	.byte	0x00, 0x00, 0x00, 0x00


//--------------------- .nv.info._Z15mergeSortKernelPiS_ii --------------------------
	.section	.nv.info._Z15mergeSortKernelPiS_ii,"",@"SHT_CUDA_INFO"
	.sectionflags	@""
	.align	4


	//----- nvinfo : EIATTR_CUDA_API_VERSION
	.align		4
        /*0000*/ 	.byte	0x04, 0x37
        /*0002*/ 	.short	(.L_16 - .L_15)
.L_15:
        /*0004*/ 	.word	0x00000082


	//----- nvinfo : EIATTR_KPARAM_INFO
	.align		4
.L_16:
        /*0008*/ 	.byte	0x04, 0x17
        /*000a*/ 	.short	(.L_18 - .L_17)
.L_17:
        /*000c*/ 	.word	0x00000000
        /*0010*/ 	.short	0x0003
        /*0012*/ 	.short	0x0014
        /*0014*/ 	.byte	0x00, 0xf0, 0x11, 0x00


	//----- nvinfo : EIATTR_KPARAM_INFO
	.align		4
.L_18:
        /*0018*/ 	.byte	0x04, 0x17
        /*001a*/ 	.short	(.L_20 - .L_19)
.L_19:
        /*001c*/ 	.word	0x00000000
        /*0020*/ 	.short	0x0002
        /*0022*/ 	.short	0x0010
        /*0024*/ 	.byte	0x00, 0xf0, 0x11, 0x00


	//----- nvinfo : EIATTR_KPARAM_INFO
	.align		4
.L_20:
        /*0028*/ 	.byte	0x04, 0x17
        /*002a*/ 	.short	(.L_22 - .L_21)
.L_21:
        /*002c*/ 	.word	0x00000000
        /*0030*/ 	.short	0x0001
        /*0032*/ 	.short	0x0008
        /*0034*/ 	.byte	0x00, 0xf5, 0x21, 0x00


	//----- nvinfo : EIATTR_KPARAM_INFO
	.align		4
.L_22:
        /*0038*/ 	.byte	0x04, 0x17
        /*003a*/ 	.short	(.L_24 - .L_23)
.L_23:
        /*003c*/ 	.word	0x00000000
        /*0040*/ 	.short	0x0000
        /*0042*/ 	.short	0x0000
        /*0044*/ 	.byte	0x00, 0xf5, 0x21, 0x00


	//----- nvinfo : EIATTR_SPARSE_MMA_MASK
	.align		4
.L_24:
        /*0048*/ 	.byte	0x03, 0x50
        /*004a*/ 	.short	0x0000


	//----- nvinfo : EIATTR_MAXREG_COUNT
	.align		4
        /*004c*/ 	.byte	0x03, 0x1b
        /*004e*/ 	.short	0x00ff


	//----- nvinfo : EIATTR_MERCURY_ISA_VERSION
	.align		4
        /*0050*/ 	.byte	0x03, 0x5f
        /*0052*/ 	.short	0x0101


	//----- nvinfo : EIATTR_VRC_CTA_INIT_COUNT
	.align		4
        /*0054*/ 	.byte	0x02, 0x4a
	.zero		1
	.zero		1


	//----- nvinfo : EIATTR_EXIT_INSTR_OFFSETS
	.align		4
        /*0058*/ 	.byte	0x04, 0x1c
        /*005a*/ 	.short	(.L_26 - .L_25)


	//   ....[0]....
.L_25:
        /*005c*/ 	.word	0x000000a0


	//   ....[1]....
        /*0060*/ 	.word	0x000003c0


	//----- nvinfo : EIATTR_CRS_STACK_SIZE
	.align		4
.L_26:
        /*0064*/ 	.byte	0x04, 0x1e
        /*0066*/ 	.short	(.L_28 - .L_27)
.L_27:
        /*0068*/ 	.word	0x00000000


	//----- nvinfo : EIATTR_CBANK_PARAM_SIZE
	.align		4
.L_28:
        /*006c*/ 	.byte	0x03, 0x19
        /*006e*/ 	.short	0x0018


	//----- nvinfo : EIATTR_PARAM_CBANK
	.align		4
        /*0070*/ 	.byte	0x04, 0x0a
        /*0072*/ 	.short	(.L_30 - .L_29)
	.align		4
.L_29:
        /*0074*/ 	.word	index@(.nv.constant0._Z15mergeSortKernelPiS_ii)
        /*0078*/ 	.short	0x0380
        /*007a*/ 	.short	0x0018


	//----- nvinfo : EIATTR_SW_WAR
	.align		4
.L_30:
        /*007c*/ 	.byte	0x04, 0x36
        /*007e*/ 	.short	(.L_32 - .L_31)
.L_31:
        /*0080*/ 	.word	0x00000008
.L_32:


//--------------------- .nv.callgraph             --------------------------
	.section	.nv.callgraph,"",@"SHT_CUDA_CALLGRAPH"
	.align	4
	.sectionentsize	8
	.align		4
        /*0000*/ 	.word	0x00000000
	.align		4
        /*0004*/ 	.word	0xffffffff
	.align		4
        /*0008*/ 	.word	0x00000000
	.align		4
        /*000c*/ 	.word	0xfffffffe
	.align		4
        /*0010*/ 	.word	0x00000000
	.align		4
        /*0014*/ 	.word	0xfffffffd
	.align		4
        /*0018*/ 	.word	0x00000000
	.align		4
        /*001c*/ 	.word	0xfffffffc


//--------------------- .nv.constant4             --------------------------
	.section	.nv.constant4,"a",@progbits
	.align	8
	.align		8
.nv.constant4:
        /*0000*/ 	.dword	precalc_xorwow_matrix
	.align		8
        /*0008*/ 	.dword	precalc_xorwow_offset_matrix
	.align		8
        /*0010*/ 	.dword	mrg32k3aM1
	.align		8
        /*0018*/ 	.dword	mrg32k3aM2
	.align		8
        /*0020*/ 	.dword	mrg32k3aM1SubSeq
	.align		8
        /*0028*/ 	.dword	mrg32k3aM2SubSeq
	.align		8
        /*0030*/ 	.dword	mrg32k3aM1Seq
	.align		8
        /*0038*/ 	.dword	mrg32k3aM2Seq


//--------------------- .nv.constant3             --------------------------
	.section	.nv.constant3,"a",@progbits
	.align	8
.nv.constant3:
	.type		__cr_lgamma_table,@object
	.size		__cr_lgamma_table,(.L_8 - __cr_lgamma_table)
__cr_lgamma_table:
        /*0000*/ 	.byte	0x00, 0x00, 0x00, 0x00, 0x00, 0x00, 0x00, 0x00, 0x00, 0x00, 0x00, 0x00, 0x00, 0x00, 0x00, 0x00
        /*0010*/ 	.byte	0xef, 0x39, 0xfa, 0xfe, 0x42, 0x2e, 0xe6, 0x3f, 0x02, 0x20, 0x2a, 0xfa, 0x0b, 0xab, 0xfc, 0x3f
        /*0020*/ 	.byte	0xf9, 0x2c, 0x92, 0x7c, 0xa7, 0x6c, 0x09, 0x40, 0xc9, 0x79, 0x44, 0x3c, 0x64, 0x26, 0x13, 0x40
        /*0030*/ 	.byte	0xca, 0x01, 0xcf, 0x3a, 0x27, 0x51, 0x1a, 0x40, 0x30, 0xcc, 0x2d, 0xf3, 0xe1, 0x0c, 0x21, 0x40
        /*0040*/ 	.byte	0x0d, 0xb7, 0xfc, 0x82, 0x8e, 0x35, 0x25, 0x40
.L_8:


//--------------------- .text._Z15mergeSortKernelPiS_ii --------------------------
	.section	.text._Z15mergeSortKernelPiS_ii,"ax",@progbits
	.align	128
        .global         _Z15mergeSortKernelPiS_ii
        .type           _Z15mergeSortKernelPiS_ii,@function
        .size           _Z15mergeSortKernelPiS_ii,(.L_x_11 - _Z15mergeSortKernelPiS_ii)
        .other          _Z15mergeSortKernelPiS_ii,@"STO_CUDA_ENTRY STV_DEFAULT"
_Z15mergeSortKernelPiS_ii:
.text._Z15mergeSortKernelPiS_ii:
[----:B------:R-:W-:Y:S01]  /*0000*/  LDC R1, c[0x0][0x37c] ;  /* 0x0000df00ff017b82 */ /* 0x000fe20000000800 */
[----:B------:R-:W0:Y:S07]  /*0010*/  S2R R0, SR_TID.X ;  /* 0x0000000000007919 */ /* 0x000e2e0000002100 */
[----:B------:R-:W0:Y:S01]  /*0020*/  S2UR UR6, SR_CTAID.X ;  /* 0x00000000000679c3 */ /* 0x000e220000002500 */
[----:B------:R-:W1:Y:S07]  /*0030*/  LDCU.64 UR4, c[0x0][0x390] ;  /* 0x00007200ff0477ac */ /* 0x000e6e0008000a00 */
[----:B------:R-:W0:Y:S01]  /*0040*/  LDC R3, c[0x0][0x360] ;  /* 0x0000d800ff037b82 */ /* 0x000e220000000800 */
[----:B------:R-:W2:Y:S01]  /*0050*/  LDCU UR7, c[0x0][0x370] ;  /* 0x00006e00ff0777ac */ /* 0x000ea20008000800 */
[----:B0-----:R-:W-:-:S04]  /*0060*/  IMAD R0, R3, UR6, R0 ;  /* 0x0000000603007c24 */ /* 0x001fc8000f8e0200 */
[----:B-1----:R-:W-:Y:S02]  /*0070*/  IMAD R2, R0, UR4, RZ ;  /* 0x0000000400027c24 */ /* 0x002fe4000f8e02ff */
[----:B--2---:R-:W-:-:S03]  /*0080*/  IMAD R0, R3, UR7, RZ ;  /* 0x0000000703007c24 */ /* 0x004fc6000f8e02ff */
[----:B------:R-:W-:-:S13]  /*0090*/  ISETP.GE.AND P0, PT, R2, UR5, PT ;  /* 0x0000000502007c0c */ /* 0x000fda000bf06270 */
[----:B------:R-:W-:Y:S05]  /*00a0*/  @P0 EXIT ;  /* 0x000000000000094d */ /* 0x000fea0003800000 */
[----:B------:R-:W-:Y:S01]  /*00b0*/  MOV R12, R2 ;  /* 0x00000002000c7202 */ /* 0x000fe20000000f00 */
[----:B------:R-:W0:Y:S01]  /*00c0*/  LDCU.64 UR6, c[0x0][0x358] ;  /* 0x00006b00ff0677ac */ /* 0x000e220008000a00 */
[----:B------:R-:W-:-:S12]  /*00d0*/  USHF.R.S32.HI UR4, URZ, 0x1, UR4 ;  /* 0x00000001ff047899 */ /* 0x000fd80008011404 */
.L_x_9:
[----:B-1----:R-:W1:Y:S01]  /*00e0*/  LDC.64 R14, c[0x0][0x390] ;  /* 0x0000e400ff0e7b82 */ /* 0x002e620000000a00 */
[----:B------:R-:W-:Y:S01]  /*00f0*/  BSSY.RECONVERGENT B0, `(.L_x_0) ;  /* 0x0000028000007945 */ /* 0x000fe20003800200 */
[----:B-1----:R-:W-:-:S04]  /*0100*/  VIADDMNMX R14, R12, R14, R15, PT ;  /* 0x0000000e0c0e7246 */ /* 0x002fc8000380010f */
[----:B------:R-:W-:-:S13]  /*0110*/  ISETP.GE.AND P0, PT, R12, R14, PT ;  /* 0x0000000e0c00720c */ /* 0x000fda0003f06270 */
[----:B--2---:R-:W-:Y:S05]  /*0120*/  @P0 BRA `(.L_x_1) ;  /* 0x0000000000900947 */ /* 0x004fea0003800000 */
[----:B------:R-:W1:Y:S01]  /*0130*/  LDC.64 R4, c[0x0][0x380] ;  /* 0x0000e000ff047b82 */ /* 0x000e620000000a00 */
[----:B------:R-:W-:Y:S01]  /*0140*/  VIADDMNMX R16, R12, UR4, R15, PT ;  /* 0x000000040c107c46 */ /* 0x000fe2000b80010f */
[----:B------:R-:W-:Y:S01]  /*0150*/  IMAD.MOV.U32 R17, RZ, RZ, R12 ;  /* 0x000000ffff117224 */ /* 0x000fe200078e000c */
[----:B------:R-:W-:Y:S02]  /*0160*/  MOV R13, R12 ;  /* 0x0000000c000d7202 */ /* 0x000fe40000000f00 */
[----:B------:R-:W-:-:S03]  /*0170*/  MOV R15, R16 ;  /* 0x00000010000f7202 */ /* 0x000fc60000000f00 */
[----:B------:R-:W2:Y:S04]  /*0180*/  LDC.64 R2, c[0x0][0x388] ;  /* 0x0000e200ff027b82 */ /* 0x000ea80000000a00 */
.L_x_8:
[----:B------:R-:W-:-:S13]  /*0190*/  ISETP.GE.AND P1, PT, R17, R16, PT ;  /* 0x000000101100720c */ /* 0x000fda0003f26270 */
[----:B0-2---:R-:W3:Y:S02]  /*01a0*/  @P1 LDC.64 R8, c[0x0][0x380] ;  /* 0x0000e000ff081b82 */ /* 0x005ee40000000a00 */
[----:B---3--:R-:W-:-:S05]  /*01b0*/  @P1 IMAD.WIDE R8, R15, 0x4, R8 ;  /* 0x000000040f081825 */ /* 0x008fca00078e0208 */
[----:B0-----:R0:W5:Y:S01]  /*01c0*/  @P1 LDG.E R11, desc[UR6][R8.64] ;  /* 0x00000006080b1981 */ /* 0x001162000c1e1900 */
[C---:B--2---:R-:W-:Y:S01]  /*01d0*/  IMAD.WIDE R6, R13.reuse, 0x4, R2 ;  /* 0x000000040d067825 */ /* 0x044fe200078e0202 */
[----:B------:R-:W-:Y:S03]  /*01e0*/  BSSY.RECONVERGENT B1, `(.L_x_2) ;  /* 0x0000017000017945 */ /* 0x000fe60003800200 */
[----:B------:R-:W-:-:S05]  /*01f0*/  VIADD R13, R13, 0x1 ;  /* 0x000000010d0d7836 */ /* 0x000fca0000000000 */
[----:B------:R-:W-:Y:S01]  /*0200*/  ISETP.GE.AND P0, PT, R13, R14, PT ;  /* 0x0000000e0d00720c */ /* 0x000fe20003f06270 */
[----:B0-----:R-:W-:-:S12]  /*0210*/  @P1 BRA `(.L_x_3) ;  /* 0x0000000000441947 */ /* 0x001fd80003800000 */
[----:B------:R-:W-:Y:S01]  /*0220*/  ISETP.GE.AND P1, PT, R15, R14, PT ;  /* 0x0000000e0f00720c */ /* 0x000fe20003f26270 */
[----:B------:R-:W-:-:S12]  /*0230*/  BSSY.RELIABLE B2, `(.L_x_4) ;  /* 0x000000c000027945 */ /* 0x000fd80003800100 */
[----:B------:R-:W-:Y:S05]  /*0240*/  @!P1 BRA `(.L_x_5) ;  /* 0x00000000000c9947 */ /* 0x000fea0003800000 */
[----:B-1----:R-:W-:-:S06]  /*0250*/  IMAD.WIDE R8, R17, 0x4, R4 ;  /* 0x0000000411087825 */ /* 0x002fcc00078e0204 */
[----:B------:R0:W5:Y:S01]  /*0260*/  LDG.E R9, desc[UR6][R8.64] ;  /* 0x0000000608097981 */ /* 0x000162000c1e1900 */
[----:B------:R-:W-:Y:S05]  /*0270*/  BRA `(.L_x_6) ;  /* 0x00000000001c7947 */ /* 0x000fea0003800000 */
.L_x_5:
[----:B-1----:R-:W-:-:S04]  /*0280*/  IMAD.WIDE R8, R17, 0x4, R4 ;  /* 0x0000000411087825 */ /* 0x002fc800078e0204 */
[----:B-----5:R-:W-:Y:S02]  /*0290*/  IMAD.WIDE R10, R15, 0x4, R4 ;  /* 0x000000040f0a7825 */ /* 0x020fe400078e0204 */
[----:B------:R-:W2:Y:S04]  /*02a0*/  LDG.E R9, desc[UR6][R8.64] ;  /* 0x0000000608097981 */ /* 0x000ea8000c1e1900 */
[----:B------:R-:W2:Y:S02]  /*02b0*/  LDG.E R11, desc[UR6][R10.64] ;  /* 0x000000060a0b7981 */ /* 0x000ea4000c1e1900 */
[----:B--2---:R-:W-:-:S13]  /*02c0*/  ISETP.GE.AND P1, PT, R9, R11, PT ;  /* 0x0000000b0900720c */ /* 0x004fda0003f26270 */
[----:B------:R-:W-:Y:S05]  /*02d0*/  @P1 BREAK.RELIABLE B2 ;  /* 0x0000000000021942 */ /* 0x000fea0003800100 */
[----:B------:R-:W-:Y:S05]  /*02e0*/  @P1 BRA `(.L_x_3) ;  /* 0x0000000000101947 */ /* 0x000fea0003800000 */
.L_x_6:
[----:B------:R-:W-:Y:S05]  /*02f0*/  BSYNC.RELIABLE B2 ;  /* 0x0000000000027941 */ /* 0x000fea0003800100 */
.L_x_4:
[----:B-----5:R2:W-:Y:S01]  /*0300*/  STG.E desc[UR6][R6.64], R9 ;  /* 0x0000000906007986 */ /* 0x0205e2000c101906 */
[----:B------:R-:W-:Y:S01]  /*0310*/  IADD3 R17, PT, PT, R17, 0x1, RZ ;  /* 0x0000000111117810 */ /* 0x000fe20007ffe0ff */
[----:B------:R-:W-:Y:S06]  /*0320*/  BRA `(.L_x_7) ;  /* 0x0000000000087947 */ /* 0x000fec0003800000 */
.L_x_3:
[----:B-----5:R0:W-:Y:S01]  /*0330*/  STG.E desc[UR6][R6.64], R11 ;  /* 0x0000000b06007986 */ /* 0x0201e2000c101906 */
[----:B------:R-:W-:-:S07]  /*0340*/  VIADD R15, R15, 0x1 ;  /* 0x000000010f0f7836 */ /* 0x000fce0000000000 */
.L_x_7:
[----:B------:R-:W-:Y:S05]  /*0350*/  BSYNC.RECONVERGENT B1 ;  /* 0x0000000000017941 */ /* 0x000fea0003800200 */
.L_x_2:
[----:B------:R-:W-:Y:S05]  /*0360*/  @!P0 BRA `(.L_x_8) ;  /* 0xfffffffc00888947 */ /* 0x000fea000383ffff */
.L_x_1:
[----:B0-----:R-:W-:Y:S05]  /*0370*/  BSYNC.RECONVERGENT B0 ;  /* 0x0000000000007941 */ /* 0x001fea0003800200 */
.L_x_0:
[----:B------:R-:W0:Y:S02]  /*0380*/  LDCU.64 UR8, c[0x0][0x390] ;  /* 0x00007200ff0877ac */ /* 0x000e240008000a00 */
[----:B0-----:R-:W-:-:S05]  /*0390*/  IMAD R12, R0, UR8, R12 ;  /* 0x00000008000c7c24 */ /* 0x001fca000f8e020c */
[----:B------:R-:W-:-:S13]  /*03a0*/  ISETP.GE.AND P0, PT, R12, UR9, PT ;  /* 0x000000090c007c0c */ /* 0x000fda000bf06270 */
[----:B------:R-:W-:Y:S05]  /*03b0*/  @!P0 BRA `(.L_x_9) ;  /* 0xfffffffc00488947 */ /* 0x000fea000383ffff */
[----:B------:R-:W-:Y:S05]  /*03c0*/  EXIT ;  /* 0x000000000000794d */ /* 0x000fea0003800000 */
.L_x_10:
[----:B------:R-:W-:-:S00]  /*03d0*/  BRA `(.L_x_10) ;  /* 0xfffffffc00fc7947 */ /* 0x000fc0000383ffff */
[----:B------:R-:W-:-:S00]  /*03e0*/  NOP ;  /* 0x0000000000007918 */ /* 0x000fc00000000000 */
        /* <DEDUP_REMOVED lines=9> */
.L_x_11:


//--------------------- .nv.global.init           --------------------------
	.section	.nv.global.init,"aw",@progbits
	.align	4
.nv.global.init:
	.type		mrg32k3aM1SubSeq,@object
	.size		mrg32k3aM1SubSeq,(mrg32k3aM2SubSeq - mrg32k3aM1SubSeq)
mrg32k3aM1SubSeq:
        /*0000*/ 	.byte	0x0b, 0xcc, 0xee, 0x04, 0x73, 0x29, 0x8b, 0x6f, 0xf6, 0x53, 0x03, 0xf6, 0x23, 0xf6, 0xea, 0xda
        /* <DEDUP_REMOVED lines=125> */
	.type		mrg32k3aM2SubSeq,@object
	.size		mrg32k3aM2SubSeq,(mrg32k3aM1 - mrg32k3aM2SubSeq)
mrg32k3aM2SubSeq:
        /* <DEDUP_REMOVED lines=126> */
	.type		mrg32k3aM1,@object
	.size		mrg32k3aM1,(mrg32k3aM1Seq - mrg32k3aM1)
mrg32k3aM1:
        /* <DEDUP_REMOVED lines=144> */
	.type		mrg32k3aM1Seq,@object
	.size		mrg32k3aM1Seq,(mrg32k3aM2 - mrg32k3aM1Seq)
mrg32k3aM1Seq:
        /* <DEDUP_REMOVED lines=144> */
	.type		mrg32k3aM2,@object
	.size		mrg32k3aM2,(mrg32k3aM2Seq - mrg32k3aM2)
mrg32k3aM2:
        /* <DEDUP_REMOVED lines=144> */
	.type		mrg32k3aM2Seq,@object
	.size		mrg32k3aM2Seq,(precalc_xorwow_matrix - mrg32k3aM2Seq)
mrg32k3aM2Seq:
        /* <DEDUP_REMOVED lines=144> */
	.type		precalc_xorwow_matrix,@object
	.size		precalc_xorwow_matrix,(precalc_xorwow_offset_matrix - precalc_xorwow_matrix)
precalc_xorwow_matrix:
        /* <DEDUP_REMOVED lines=6400> */
	.type		precalc_xorwow_offset_matrix,@object
	.size		precalc_xorwow_offset_matrix,(.L_1 - precalc_xorwow_offset_matrix)
precalc_xorwow_offset_matrix:
        /* <DEDUP_REMOVED lines=6400> */
.L_1:


//--------------------- .nv.shared.reserved.0     --------------------------
	.section	.nv.shared.reserved.0,"aw",@nobits
	.weak		__nv_reservedSMEM_offset_0_alias
	.size		__nv_reservedSMEM_offset_0_alias, 0, 64
	.other		__nv_reservedSMEM_offset_0_alias,@"STO_CUDA_RESERVED_SHARED STV_DEFAULT"
__nv_reservedSMEM_offset_0_alias:
	.zero		0
	.zero		64


//--------------------- .nv.constant0._Z15mergeSortKernelPiS_ii --------------------------
	.section	.nv.constant0._Z15mergeSortKernelPiS_ii,"a",@progbits
	.sectionflags	@""
	.align	4
.nv.constant0._Z15mergeSortKernelPiS_ii:
	.zero		920


//--------------------- SYMBOLS --------------------------

	.type		.nv.reservedSmem.offset0,@object
	.size		.nv.reservedSmem.offset0,0x4
